//
// Generated by NVIDIA NVVM Compiler
//
// Compiler Build ID: CL-36424714
// Cuda compilation tools, release 13.0, V13.0.88
// Based on NVVM 20.0.0
//

.version 9.0
.target sm_100
.address_size 64

	// .globl	_Z14distanceKernelPfiii6float3

.visible .entry _Z14distanceKernelPfiii6float3(
	.param .u64 .ptr .align 1 _Z14distanceKernelPfiii6float3_param_0,
	.param .u32 _Z14distanceKernelPfiii6float3_param_1,
	.param .u32 _Z14distanceKernelPfiii6float3_param_2,
	.param .u32 _Z14distanceKernelPfiii6float3_param_3,
	.param .align 4 .b8 _Z14distanceKernelPfiii6float3_param_4[12]
)
{
	.reg .pred 	%p<6>;
	.reg .b32 	%r<21>;
	.reg .b32 	%f<14>;
	.reg .b64 	%rd<5>;

	ld.param.f32 	%f3, [_Z14distanceKernelPfiii6float3_param_4+8];
	ld.param.f32 	%f2, [_Z14distanceKernelPfiii6float3_param_4+4];
	ld.param.f32 	%f1, [_Z14distanceKernelPfiii6float3_param_4];
	ld.param.u64 	%rd1, [_Z14distanceKernelPfiii6float3_param_0];
	ld.param.u32 	%r5, [_Z14distanceKernelPfiii6float3_param_1];
	ld.param.u32 	%r6, [_Z14distanceKernelPfiii6float3_param_2];
	ld.param.u32 	%r8, [_Z14distanceKernelPfiii6float3_param_3];
	mov.u32 	%r9, %ctaid.x;
	mov.u32 	%r10, %ntid.x;
	mov.u32 	%r11, %tid.x;
	mad.lo.s32 	%r1, %r9, %r10, %r11;
	mov.u32 	%r12, %ctaid.y;
	mov.u32 	%r13, %ntid.y;
	mov.u32 	%r14, %tid.y;
	mad.lo.s32 	%r15, %r12, %r13, %r14;
	mov.u32 	%r16, %ctaid.z;
	mov.u32 	%r17, %ntid.z;
	mov.u32 	%r18, %tid.z;
	mad.lo.s32 	%r3, %r16, %r17, %r18;
	mad.lo.s32 	%r19, %r6, %r3, %r15;
	mul.lo.s32 	%r4, %r19, %r5;
	setp.ge.s32 	%p1, %r1, %r5;
	setp.ge.s32 	%p2, %r15, %r6;
	or.pred  	%p3, %p1, %p2;
	setp.ge.s32 	%p4, %r3, %r8;
	or.pred  	%p5, %p3, %p4;
	@%p5 bra 	$L__BB0_2;
	cvta.to.global.u64 	%rd2, %rd1;
	cvt.rn.f32.s32 	%f4, %r1;
	sub.f32 	%f5, %f4, %f1;
	cvt.rn.f32.u32 	%f6, %r15;
	sub.f32 	%f7, %f6, %f2;
	mul.f32 	%f8, %f7, %f7;
	fma.rn.f32 	%f9, %f5, %f5, %f8;
	cvt.rn.f32.u32 	%f10, %r3;
	sub.f32 	%f11, %f10, %f3;
	fma.rn.f32 	%f12, %f11, %f11, %f9;
	sqrt.rn.f32 	%f13, %f12;
	add.s32 	%r20, %r4, %r1;
	mul.wide.s32 	%rd3, %r20, 4;
	add.s64 	%rd4, %rd2, %rd3;
	st.global.f32 	[%rd4], %f13;
$L__BB0_2:
	ret;

}


// ===== COMPILED SASS (sm_100) =====

	.target	sm_100

	.elftype	@"ET_EXEC"


//--------------------- .note.nv.tkinfo           --------------------------
	.section	.note.nv.tkinfo,"",@"SHT_NOTE"
	.sectionflags	@"SHF_NOTE_NV_TKINFO"
	.tkinfo
        /*0018*/ 	.word	0x00000002
        /*0030*/ 	.string	""
        /*0030*/ 	.string	"ptxas"
        /*0030*/ 	.string	"Cuda compilation tools, release 13.0, V13.0.88"
        /*0030*/ 	.string	"Build cuda_13.0.r13.0/compiler.36424714_0"
        /*0030*/ 	.string	"-arch sm_100 -m 64 "



//--------------------- .note.nv.cuinfo           --------------------------
	.section	.note.nv.cuinfo,"",@"SHT_NOTE"
	.sectionflags	@"SHF_NOTE_NV_CUINFO"
        /*0018*/ 	.short	0x0002
        /*001a*/ 	.short	0x0064
        /*001c*/ 	.short	0x0082
	.zero		2


//--------------------- .nv.info                  --------------------------
	.section	.nv.info,"",@"SHT_CUDA_INFO"
	.align	4


	//----- nvinfo : EIATTR_REGCOUNT
	.align		4
        /*0000*/ 	.byte	0x04, 0x2f
        /*0002*/ 	.short	(.L_1 - .L_0)
	.align		4
.L_0:
        /*0004*/ 	.word	index@(_Z14distanceKernelPfiii6float3)
        /*0008*/ 	.word	0x0000000c


	//----- nvinfo : EIATTR_FRAME_SIZE
	.align		4
.L_1:
        /*000c*/ 	.byte	0x04, 0x11
        /*000e*/ 	.short	(.L_3 - .L_2)
	.align		4
.L_2:
        /*0010*/ 	.word	index@($__internal_0_$__cuda_sm20_sqrt_rn_f32_slowpath)
        /*0014*/ 	.word	0x00000000


	//----- nvinfo : EIATTR_FRAME_SIZE
	.align		4
.L_3:
        /*0018*/ 	.byte	0x04, 0x11
        /*001a*/ 	.short	(.L_5 - .L_4)
	.align		4
.L_4:
        /*001c*/ 	.word	index@(_Z14distanceKernelPfiii6float3)
        /*0020*/ 	.word	0x00000000


	//----- nvinfo : EIATTR_MIN_STACK_SIZE
	.align		4
.L_5:
        /*0024*/ 	.byte	0x04, 0x12
        /*0026*/ 	.short	(.L_7 - .L_6)
	.align		4
.L_6:
        /*0028*/ 	.word	index@(_Z14distanceKernelPfiii6float3)
        /*002c*/ 	.word	0x00000000
.L_7:


//--------------------- .nv.compat                --------------------------
	.section	.nv.compat,"",@"SHT_CUDA_COMPAT_INFO"
	.align	4
        /*0000*/ 	.byte	0x02, 0x09, 0x00, 0x00, 0x02, 0x02, 0x01, 0x00, 0x02, 0x05, 0x05, 0x00, 0x03, 0x07, 0x01, 0x01
        /*0010*/ 	.byte	0x02, 0x03, 0x00, 0x00, 0x02, 0x06, 0x01, 0x00, 0x04, 0x0b, 0x08, 0x00, 0x01, 0x00, 0x00, 0x00
        /*0020*/ 	.byte	0x00, 0x00, 0x00, 0x00


//--------------------- .nv.info._Z14distanceKernelPfiii6float3 --------------------------
	.section	.nv.info._Z14distanceKernelPfiii6float3,"",@"SHT_CUDA_INFO"
	.sectionflags	@""
	.align	4


	//----- nvinfo : EIATTR_CUDA_API_VERSION
	.align		4
        /*0000*/ 	.byte	0x04, 0x37
        /*0002*/ 	.short	(.L_9 - .L_8)
.L_8:
        /*0004*/ 	.word	0x00000082


	//----- nvinfo : EIATTR_KPARAM_INFO
	.align		4
.L_9:
        /*0008*/ 	.byte	0x04, 0x17
        /*000a*/ 	.short	(.L_11 - .L_10)
.L_10:
        /*000c*/ 	.word	0x00000000
        /*0010*/ 	.short	0x0004
        /*0012*/ 	.short	0x0014
        /*0014*/ 	.byte	0x00, 0xf0, 0x31, 0x00


	//----- nvinfo : EIATTR_KPARAM_INFO
	.align		4
.L_11:
        /*0018*/ 	.byte	0x04, 0x17
        /*001a*/ 	.short	(.L_13 - .L_12)
.L_12:
        /*001c*/ 	.word	0x00000000
        /*0020*/ 	.short	0x0003
        /*0022*/ 	.short	0x0010
        /*0024*/ 	.byte	0x00, 0xf0, 0x11, 0x00


	//----- nvinfo : EIATTR_KPARAM_INFO
	.align		4
.L_13:
        /*0028*/ 	.byte	0x04, 0x17
        /*002a*/ 	.short	(.L_15 - .L_14)
.L_14:
        /*002c*/ 	.word	0x00000000
        /*0030*/ 	.short	0x0002
        /*0032*/ 	.short	0x000c
        /*0034*/ 	.byte	0x00, 0xf0, 0x11, 0x00


	//----- nvinfo : EIATTR_KPARAM_INFO
	.align		4
.L_15:
        /*0038*/ 	.byte	0x04, 0x17
        /*003a*/ 	.short	(.L_17 - .L_16)
.L_16:
        /*003c*/ 	.word	0x00000000
        /*0040*/ 	.short	0x0001
        /*0042*/ 	.short	0x0008
        /*0044*/ 	.byte	0x00, 0xf0, 0x11, 0x00


	//----- nvinfo : EIATTR_KPARAM_INFO
	.align		4
.L_17:
        /*0048*/ 	.byte	0x04, 0x17
        /*004a*/ 	.short	(.L_19 - .L_18)
.L_18:
        /*004c*/ 	.word	0x00000000
        /*0050*/ 	.short	0x0000
        /*0052*/ 	.short	0x0000
        /*0054*/ 	.byte	0x00, 0xf5, 0x21, 0x00


	//----- nvinfo : EIATTR_SPARSE_MMA_MASK
	.align		4
.L_19:
        /*0058*/ 	.byte	0x03, 0x50
        /*005a*/ 	.short	0x0000


	//----- nvinfo : EIATTR_MAXREG_COUNT
	.align		4
        /*005c*/ 	.byte	0x03, 0x1b
        /*005e*/ 	.short	0x00ff


	//----- nvinfo : EIATTR_MERCURY_ISA_VERSION
	.align		4
        /*0060*/ 	.byte	0x03, 0x5f
        /*0062*/ 	.short	0x0101


	//----- nvinfo : EIATTR_VRC_CTA_INIT_COUNT
	.align		4
        /*0064*/ 	.byte	0x02, 0x4a
	.zero		1
	.zero		1


	//----- nvinfo : EIATTR_EXIT_INSTR_OFFSETS
	.align		4
        /*0068*/ 	.byte	0x04, 0x1c
        /*006a*/ 	.short	(.L_21 - .L_20)


	//   ....[0]....
.L_20:
        /*006c*/ 	.word	0x00000120


	//   ....[1]....
        /*0070*/ 	.word	0x00000320


	//----- nvinfo : EIATTR_CRS_STACK_SIZE
	.align		4
.L_21:
        /*0074*/ 	.byte	0x04, 0x1e
        /*0076*/ 	.short	(.L_23 - .L_22)
.L_22:
        /*0078*/ 	.word	0x00000000


	//----- nvinfo : EIATTR_CBANK_PARAM_SIZE
	.align		4
.L_23:
        /*007c*/ 	.byte	0x03, 0x19
        /*007e*/ 	.short	0x0020


	//----- nvinfo : EIATTR_PARAM_CBANK
	.align		4
        /*0080*/ 	.byte	0x04, 0x0a
        /*0082*/ 	.short	(.L_25 - .L_24)
	.align		4
.L_24:
        /*0084*/ 	.word	index@(.nv.constant0._Z14distanceKernelPfiii6float3)
        /*0088*/ 	.short	0x0380
        /*008a*/ 	.short	0x0020


	//----- nvinfo : EIATTR_SW_WAR
	.align		4
.L_25:
        /*008c*/ 	.byte	0x04, 0x36
        /*008e*/ 	.short	(.L_27 - .L_26)
.L_26:
        /*0090*/ 	.word	0x00000008
.L_27:


//--------------------- .nv.callgraph             --------------------------
	.section	.nv.callgraph,"",@"SHT_CUDA_CALLGRAPH"
	.align	4
	.sectionentsize	8
	.align		4
        /*0000*/ 	.word	0x00000000
	.align		4
        /*0004*/ 	.word	0xffffffff
	.align		4
        /*0008*/ 	.word	0x00000000
	.align		4
        /*000c*/ 	.word	0xfffffffe
	.align		4
        /*0010*/ 	.word	0x00000000
	.align		4
        /*0014*/ 	.word	0xfffffffd
	.align		4
        /*0018*/ 	.word	0x00000000
	.align		4
        /*001c*/ 	.word	0xfffffffc


//--------------------- .text._Z14distanceKernelPfiii6float3 --------------------------
	.section	.text._Z14distanceKernelPfiii6float3,"ax",@progbits
	.align	128
        .global         _Z14distanceKernelPfiii6float3
        .type           _Z14distanceKernelPfiii6float3,@function
        .size           _Z14distanceKernelPfiii6float3,(.L_x_5 - _Z14distanceKernelPfiii6float3)
        .other          _Z14distanceKernelPfiii6float3,@"STO_CUDA_ENTRY STV_DEFAULT"
_Z14distanceKernelPfiii6float3:
.text._Z14distanceKernelPfiii6float3:
[----:B------:R-:W-:Y:S01]  /*0000*/  LDC R1, c[0x0][0x37c] ;  /* 0x0000df00ff017b82 */ /* 0x000fe20000000800 */
[----:B------:R-:W0:Y:S07]  /*0010*/  S2R R5, SR_TID.Y ;  /* 0x0000000000057919 */ /* 0x000e2e0000002200 */
[----:B------:R-:W1:Y:S01]  /*0020*/  LDC R2, c[0x0][0x360] ;  /* 0x0000d800ff027b82 */ /* 0x000e620000000800 */
[----:B------:R-:W2:Y:S01]  /*0030*/  LDCU.64 UR8, c[0x0][0x388] ;  /* 0x00007100ff0877ac */ /* 0x000ea20008000a00 */
[----:B------:R-:W1:Y:S01]  /*0040*/  S2R R3, SR_TID.X ;  /* 0x0000000000037919 */ /* 0x000e620000002100 */
[----:B------:R-:W3:Y:S01]  /*0050*/  LDCU UR7, c[0x0][0x390] ;  /* 0x00007200ff0777ac */ /* 0x000ee20008000800 */
[----:B------:R-:W4:Y:S04]  /*0060*/  S2R R7, SR_TID.Z ;  /* 0x0000000000077919 */ /* 0x000f280000002300 */
[----:B------:R-:W0:Y:S08]  /*0070*/  S2UR UR5, SR_CTAID.Y ;  /* 0x00000000000579c3 */ /* 0x000e300000002600 */
[----:B------:R-:W0:Y:S08]  /*0080*/  LDC R0, c[0x0][0x364] ;  /* 0x0000d900ff007b82 */ /* 0x000e300000000800 */
[----:B------:R-:W1:Y:S08]  /*0090*/  S2UR UR4, SR_CTAID.X ;  /* 0x00000000000479c3 */ /* 0x000e700000002500 */
[----:B------:R-:W4:Y:S08]  /*00a0*/  S2UR UR6, SR_CTAID.Z ;  /* 0x00000000000679c3 */ /* 0x000f300000002700 */
[----:B------:R-:W4:Y:S01]  /*00b0*/  LDC R4, c[0x0][0x368] ;  /* 0x0000da00ff047b82 */ /* 0x000f220000000800 */
[----:B0-----:R-:W-:-:S05]  /*00c0*/  IMAD R0, R0, UR5, R5 ;  /* 0x0000000500007c24 */ /* 0x001fca000f8e0205 */
[----:B--2---:R-:W-:Y:S01]  /*00d0*/  ISETP.GE.AND P0, PT, R0, UR9, PT ;  /* 0x0000000900007c0c */ /* 0x004fe2000bf06270 */
[----:B-1----:R-:W-:-:S05]  /*00e0*/  IMAD R2, R2, UR4, R3 ;  /* 0x0000000402027c24 */ /* 0x002fca000f8e0203 */
[----:B------:R-:W-:Y:S01]  /*00f0*/  ISETP.GE.OR P0, PT, R2, UR8, P0 ;  /* 0x0000000802007c0c */ /* 0x000fe20008706670 */
[----:B----4-:R-:W-:-:S05]  /*0100*/  IMAD R3, R4, UR6, R7 ;  /* 0x0000000604037c24 */ /* 0x010fca000f8e0207 */
[----:B---3--:R-:W-:-:S13]  /*0110*/  ISETP.GE.OR P0, PT, R3, UR7, P0 ;  /* 0x0000000703007c0c */ /* 0x008fda0008706670 */
[----:B------:R-:W-:Y:S05]  /*0120*/  @P0 EXIT ;  /* 0x000000000000094d */ /* 0x000fea0003800000 */
[----:B------:R-:W0:Y:S01]  /*0130*/  LDCU.64 UR6, c[0x0][0x398] ;  /* 0x00007300ff0677ac */ /* 0x000e220008000a00 */
[----:B------:R-:W-:Y:S01]  /*0140*/  I2FP.F32.U32 R5, R0 ;  /* 0x0000000000057245 */ /* 0x000fe20000201000 */
[----:B------:R-:W-:Y:S01]  /*0150*/  BSSY.RECONVERGENT B0, `(.L_x_0) ;  /* 0x0000017000007945 */ /* 0x000fe20003800200 */
[----:B------:R-:W-:Y:S01]  /*0160*/  I2FP.F32.S32 R4, R2 ;  /* 0x0000000200047245 */ /* 0x000fe20000201400 */
[----:B------:R-:W1:Y:S01]  /*0170*/  LDCU UR4, c[0x0][0x394] ;  /* 0x00007280ff0477ac */ /* 0x000e620008000800 */
[----:B------:R-:W-:Y:S01]  /*0180*/  I2FP.F32.U32 R6, R3 ;  /* 0x0000000300067245 */ /* 0x000fe20000201000 */
[----:B------:R-:W-:Y:S02]  /*0190*/  IMAD R3, R3, UR9, R0 ;  /* 0x0000000903037c24 */ /* 0x000fe4000f8e0200 */
[----:B0-----:R-:W-:Y:S02]  /*01a0*/  FADD R5, R5, -UR6 ;  /* 0x8000000605057e21 */ /* 0x001fe40008000000 */
[----:B------:R-:W-:Y:S01]  /*01b0*/  FADD R6, R6, -UR7 ;  /* 0x8000000706067e21 */ /* 0x000fe20008000000 */
[----:B-1----:R-:W-:Y:S01]  /*01c0*/  FADD R4, R4, -UR4 ;  /* 0x8000000404047e21 */ /* 0x002fe20008000000 */
[----:B------:R-:W-:Y:S01]  /*01d0*/  FMUL R5, R5, R5 ;  /* 0x0000000505057220 */ /* 0x000fe20000400000 */
[----:B------:R-:W0:Y:S03]  /*01e0*/  LDCU.64 UR4, c[0x0][0x358] ;  /* 0x00006b00ff0477ac */ /* 0x000e260008000a00 */
[----:B------:R-:W-:-:S04]  /*01f0*/  FFMA R5, R4, R4, R5 ;  /* 0x0000000404057223 */ /* 0x000fc80000000005 */
[----:B------:R-:W-:-:S04]  /*0200*/  FFMA R5, R6, R6, R5 ;  /* 0x0000000606057223 */ /* 0x000fc80000000005 */
[----:B------:R1:W2:Y:S01]  /*0210*/  MUFU.RSQ R4, R5 ;  /* 0x0000000500047308 */ /* 0x0002a20000001400 */
[----:B------:R-:W-:-:S04]  /*0220*/  IADD3 R6, PT, PT, R5, -0xd000000, RZ ;  /* 0xf300000005067810 */ /* 0x000fc80007ffe0ff */
[----:B------:R-:W-:-:S13]  /*0230*/  ISETP.GT.U32.AND P0, PT, R6, 0x727fffff, PT ;  /* 0x727fffff0600780c */ /* 0x000fda0003f04070 */
[----:B012---:R-:W-:Y:S05]  /*0240*/  @!P0 BRA `(.L_x_1) ;  /* 0x00000000000c8947 */ /* 0x007fea0003800000 */
[----:B------:R-:W-:-:S07]  /*0250*/  MOV R9, 0x270 ;  /* 0x0000027000097802 */ /* 0x000fce0000000f00 */
[----:B------:R-:W-:Y:S05]  /*0260*/  CALL.REL.NOINC `($__internal_0_$__cuda_sm20_sqrt_rn_f32_slowpath) ;  /* 0x0000000000307944 */ /* 0x000fea0003c00000 */
[----:B------:R-:W-:Y:S05]  /*0270*/  BRA `(.L_x_2) ;  /* 0x0000000000107947 */ /* 0x000fea0003800000 */
.L_x_1:
[----:B------:R-:W-:Y:S01]  /*0280*/  FMUL.FTZ R0, R5, R4 ;  /* 0x0000000405007220 */ /* 0x000fe20000410000 */
[----:B------:R-:W-:-:S03]  /*0290*/  FMUL.FTZ R4, R4, 0.5 ;  /* 0x3f00000004047820 */ /* 0x000fc60000410000 */
[----:B------:R-:W-:-:S04]  /*02a0*/  FFMA R5, -R0, R0, R5 ;  /* 0x0000000000057223 */ /* 0x000fc80000000105 */
[----:B------:R-:W-:-:S07]  /*02b0*/  FFMA R7, R5, R4, R0 ;  /* 0x0000000405077223 */ /* 0x000fce0000000000 */
.L_x_2:
[----:B------:R-:W-:Y:S05]  /*02c0*/  BSYNC.RECONVERGENT B0 ;  /* 0x0000000000007941 */ /* 0x000fea0003800200 */
.L_x_0:
[----:B------:R-:W0:Y:S01]  /*02d0*/  LDC.64 R4, c[0x0][0x380] ;  /* 0x0000e000ff047b82 */ /* 0x000e220000000a00 */
[----:B------:R-:W1:Y:S02]  /*02e0*/  LDCU UR6, c[0x0][0x388] ;  /* 0x00007100ff0677ac */ /* 0x000e640008000800 */
[----:B-1----:R-:W-:-:S04]  /*02f0*/  IMAD R3, R3, UR6, R2 ;  /* 0x0000000603037c24 */ /* 0x002fc8000f8e0202 */
[----:B0-----:R-:W-:-:S05]  /*0300*/  IMAD.WIDE R2, R3, 0x4, R4 ;  /* 0x0000000403027825 */ /* 0x001fca00078e0204 */
[----:B------:R-:W-:Y:S01]  /*0310*/  STG.E desc[UR4][R2.64], R7 ;  /* 0x0000000702007986 */ /* 0x000fe2000c101904 */
[----:B------:R-:W-:Y:S05]  /*0320*/  EXIT ;  /* 0x000000000000794d */ /* 0x000fea0003800000 */
        .weak           $__internal_0_$__cuda_sm20_sqrt_rn_f32_slowpath
        .type           $__internal_0_$__cuda_sm20_sqrt_rn_f32_slowpath,@function
        .size           $__internal_0_$__cuda_sm20_sqrt_rn_f32_slowpath,(.L_x_5 - $__internal_0_$__cuda_sm20_sqrt_rn_f32_slowpath)
$__internal_0_$__cuda_sm20_sqrt_rn_f32_slowpath:
[----:B------:R-:W-:-:S13]  /*0330*/  LOP3.LUT P0, RZ, R5, 0x7fffffff, RZ, 0xc0, !PT ;  /* 0x7fffffff05ff7812 */ /* 0x000fda000780c0ff */
[----:B------:R-:W-:Y:S05]  /*0340*/  @!P0 BRA `(.L_x_3) ;  /* 0x0000000000448947 */ /* 0x000fea0003800000 */
[----:B------:R-:W-:Y:S02]  /*0350*/  FSETP.GEU.FTZ.AND P0, PT, R5, RZ, PT ;  /* 0x000000ff0500720b */ /* 0x000fe40003f1e000 */
[----:B------:R-:W-:-:S11]  /*0360*/  MOV R0, R5 ;  /* 0x0000000500007202 */ /* 0x000fd60000000f00 */
[----:B------:R-:W-:Y:S01]  /*0370*/  @!P0 MOV R5, 0x7fffffff ;  /* 0x7fffffff00058802 */ /* 0x000fe20000000f00 */
[----:B------:R-:W-:Y:S06]  /*0380*/  @!P0 BRA `(.L_x_3) ;  /* 0x0000000000348947 */ /* 0x000fec0003800000 */
[----:B------:R-:W-:-:S13]  /*0390*/  FSETP.GTU.FTZ.AND P0, PT, |R0|, +INF , PT ;  /* 0x7f8000000000780b */ /* 0x000fda0003f1c200 */
[----:B------:R-:W-:Y:S01]  /*03a0*/  @P0 FADD.FTZ R5, R0, 1 ;  /* 0x3f80000000050421 */ /* 0x000fe20000010000 */
[----:B------:R-:W-:Y:S06]  /*03b0*/  @P0 BRA `(.L_x_3) ;  /* 0x0000000000280947 */ /* 0x000fec0003800000 */
[----:B------:R-:W-:-:S13]  /*03c0*/  FSETP.NEU.FTZ.AND P0, PT, |R0|, +INF , PT ;  /* 0x7f8000000000780b */ /* 0x000fda0003f1d200 */
[----:B------:R-:W-:-:S04]  /*03d0*/  @P0 FFMA R4, R0, 1.84467440737095516160e+19, RZ ;  /* 0x5f80000000040823 */ /* 0x000fc800000000ff */
[----:B------:R-:W0:Y:S02]  /*03e0*/  @P0 MUFU.RSQ R5, R4 ;  /* 0x0000000400050308 */ /* 0x000e240000001400 */
[----:B0-----:R-:W-:Y:S01]  /*03f0*/  @P0 FMUL.FTZ R7, R4, R5 ;  /* 0x0000000504070220 */ /* 0x001fe20000410000 */
[----:B------:R-:W-:Y:S01]  /*0400*/  @P0 FMUL.FTZ R8, R5, 0.5 ;  /* 0x3f00000005080820 */ /* 0x000fe20000410000 */
[----:B------:R-:W-:Y:S02]  /*0410*/  @!P0 MOV R5, R0 ;  /* 0x0000000000058202 */ /* 0x000fe40000000f00 */
[----:B------:R-:W-:-:S04]  /*0420*/  @P0 FADD.FTZ R6, -R7, -RZ ;  /* 0x800000ff07060221 */ /* 0x000fc80000010100 */
[----:B------:R-:W-:-:S04]  /*0430*/  @P0 FFMA R6, R7, R6, R4 ;  /* 0x0000000607060223 */ /* 0x000fc80000000004 */
[----:B------:R-:W-:-:S04]  /*0440*/  @P0 FFMA R6, R6, R8, R7 ;  /* 0x0000000806060223 */ /* 0x000fc80000000007 */
[----:B------:R-:W-:-:S07]  /*0450*/  @P0 FMUL.FTZ R5, R6, 2.3283064365386962891e-10 ;  /* 0x2f80000006050820 */ /* 0x000fce0000410000 */
.L_x_3:
[----:B------:R-:W-:Y:S01]  /*0460*/  MOV R7, R5 ;  /* 0x0000000500077202 */ /* 0x000fe20000000f00 */
[----:B------:R-:W-:Y:S01]  /*0470*/  HFMA2 R5, -RZ, RZ, 0, 0 ;  /* 0x00000000ff057431 */ /* 0x000fe200000001ff */
[----:B------:R-:W-:-:S04]  /*0480*/  MOV R4, R9 ;  /* 0x0000000900047202 */ /* 0x000fc80000000f00 */
[----:B------:R-:W-:Y:S05]  /*0490*/  RET.REL.NODEC R4 `(_Z14distanceKernelPfiii6float3) ;  /* 0xfffffff804d87950 */ /* 0x000fea0003c3ffff */
.L_x_4:
[----:B------:R-:W-:-:S00]  /*04a0*/  BRA `(.L_x_4) ;  /* 0xfffffffc00fc7947 */ /* 0x000fc0000383ffff */
[----:B------:R-:W-:-:S00]  /*04b0*/  NOP ;  /* 0x0000000000007918 */ /* 0x000fc00000000000 */
        /* <DEDUP_REMOVED lines=12> */
.L_x_5:


//--------------------- .nv.shared.reserved.0     --------------------------
	.section	.nv.shared.reserved.0,"aw",@nobits
	.weak		__nv_reservedSMEM_offset_0_alias
	.size		__nv_reservedSMEM_offset_0_alias, 0, 64
	.other		__nv_reservedSMEM_offset_0_alias,@"STO_CUDA_RESERVED_SHARED STV_DEFAULT"
__nv_reservedSMEM_offset_0_alias:
	.zero		0
	.zero		64


//--------------------- .nv.constant0._Z14distanceKernelPfiii6float3 --------------------------
	.section	.nv.constant0._Z14distanceKernelPfiii6float3,"a",@progbits
	.sectionflags	@""
	.align	4
.nv.constant0._Z14distanceKernelPfiii6float3:
	.zero		928


//--------------------- SYMBOLS --------------------------

	.type		.nv.reservedSmem.offset0,@object
	.size		.nv.reservedSmem.offset0,0x4
